//
// Generated by NVIDIA NVVM Compiler
//
// Compiler Build ID: CL-36424714
// Cuda compilation tools, release 13.0, V13.0.88
// Based on NVVM 20.0.0
//

.version 9.0
.target sm_100
.address_size 64

	// .globl	phase_kernel
.func  (.param .align 16 .b8 func_retval0[16]) __internal_trig_reduction_slowpathd
(
	.param .b64 __internal_trig_reduction_slowpathd_param_0
)
;
.global .align 8 .b8 __cudart_i2opi_d[144] = {8, 93, 141, 31, 177, 95, 251, 107, 234, 146, 82, 138, 247, 57, 7, 61, 123, 241, 229, 235, 199, 186, 39, 117, 45, 234, 95, 158, 102, 63, 70, 79, 183, 9, 203, 39, 207, 126, 54, 109, 31, 109, 10, 90, 139, 17, 47, 239, 15, 152, 5, 222, 255, 151, 248, 31, 59, 40, 249, 189, 139, 95, 132, 156, 244, 57, 83, 131, 57, 214, 145, 57, 65, 126, 95, 180, 38, 112, 156, 233, 132, 68, 187, 46, 245, 53, 130, 232, 62, 167, 41, 177, 28, 235, 29, 254, 28, 146, 209, 9, 234, 46, 73, 6, 224, 210, 77, 66, 58, 110, 36, 183, 97, 197, 187, 222, 171, 99, 81, 254, 65, 144, 67, 60, 153, 149, 98, 219, 192, 221, 52, 245, 209, 87, 39, 252, 41, 21, 68, 78, 110, 131, 249, 162};
.global .align 16 .b8 __cudart_sin_cos_coeffs[128] = {70, 210, 176, 44, 241, 229, 90, 190, 146, 227, 172, 105, 227, 29, 199, 62, 161, 98, 219, 25, 160, 1, 42, 191, 24, 8, 17, 17, 17, 17, 129, 63, 84, 85, 85, 85, 85, 85, 197, 191, 0, 0, 0, 0, 0, 0, 0, 0, 0, 0, 0, 0, 0, 0, 0, 0, 100, 129, 253, 32, 131, 255, 168, 189, 40, 133, 239, 193, 167, 238, 33, 62, 217, 230, 6, 142, 79, 126, 146, 190, 233, 188, 221, 25, 160, 1, 250, 62, 71, 93, 193, 22, 108, 193, 86, 191, 81, 85, 85, 85, 85, 85, 165, 63, 0, 0, 0, 0, 0, 0, 224, 191, 0, 0, 0, 0, 0, 0, 240, 63};

.visible .entry phase_kernel(
	.param .u64 .ptr .align 1 phase_kernel_param_0,
	.param .u32 phase_kernel_param_1,
	.param .u32 phase_kernel_param_2,
	.param .f64 phase_kernel_param_3
)
{
	.reg .pred 	%p<12>;
	.reg .b32 	%r<32>;
	.reg .b64 	%rd<13>;
	.reg .b64 	%fd<74>;

	ld.param.u64 	%rd1, [phase_kernel_param_0];
	ld.param.u32 	%r10, [phase_kernel_param_1];
	ld.param.u32 	%r11, [phase_kernel_param_2];
	ld.param.f64 	%fd12, [phase_kernel_param_3];
	mov.u32 	%r12, %ctaid.x;
	mov.u32 	%r13, %ntid.x;
	mov.u32 	%r14, %tid.x;
	mad.lo.s32 	%r1, %r12, %r13, %r14;
	mov.b32 	%r15, 1;
	shl.b32 	%r16, %r15, %r11;
	setp.ge.s32 	%p1, %r1, %r16;
	@%p1 bra 	$L__BB0_12;
	shr.u32 	%r17, %r1, %r10;
	and.b32  	%r18, %r17, 1;
	setp.eq.b32 	%p2, %r18, 1;
	not.pred 	%p3, %p2;
	@%p3 bra 	$L__BB0_12;
	abs.f64 	%fd1, %fd12;
	setp.neu.f64 	%p4, %fd1, 0d7FF0000000000000;
	@%p4 bra 	$L__BB0_4;
	mov.f64 	%fd18, 0d0000000000000000;
	mul.rn.f64 	%fd72, %fd12, %fd18;
	mov.b32 	%r30, 1;
	bra.uni 	$L__BB0_7;
$L__BB0_4:
	mul.f64 	%fd13, %fd12, 0d3FE45F306DC9C883;
	cvt.rni.s32.f64 	%r29, %fd13;
	cvt.rn.f64.s32 	%fd14, %r29;
	fma.rn.f64 	%fd15, %fd14, 0dBFF921FB54442D18, %fd12;
	fma.rn.f64 	%fd16, %fd14, 0dBC91A62633145C00, %fd15;
	fma.rn.f64 	%fd72, %fd14, 0dB97B839A252049C0, %fd16;
	setp.ltu.f64 	%p5, %fd1, 0d41E0000000000000;
	@%p5 bra 	$L__BB0_6;
	{ // callseq 0, 0
	.param .b64 param0;
	st.param.f64 	[param0], %fd12;
	.param .align 16 .b8 retval0[16];
	call.uni (retval0), 
	__internal_trig_reduction_slowpathd, 
	(
	param0
	);
	ld.param.f64 	%fd72, [retval0];
	ld.param.b32 	%r29, [retval0+8];
	} // callseq 0
$L__BB0_6:
	add.s32 	%r30, %r29, 1;
$L__BB0_7:
	setp.neu.f64 	%p6, %fd1, 0d7FF0000000000000;
	shl.b32 	%r21, %r30, 6;
	cvt.u64.u32 	%rd2, %r21;
	and.b64  	%rd3, %rd2, 64;
	mov.u64 	%rd4, __cudart_sin_cos_coeffs;
	add.s64 	%rd5, %rd4, %rd3;
	mul.rn.f64 	%fd19, %fd72, %fd72;
	and.b32  	%r22, %r30, 1;
	setp.eq.b32 	%p7, %r22, 1;
	selp.f64 	%fd20, 0dBDA8FF8320FD8164, 0d3DE5DB65F9785EBA, %p7;
	ld.global.nc.v2.f64 	{%fd21, %fd22}, [%rd5];
	fma.rn.f64 	%fd23, %fd20, %fd19, %fd21;
	fma.rn.f64 	%fd24, %fd23, %fd19, %fd22;
	ld.global.nc.v2.f64 	{%fd25, %fd26}, [%rd5+16];
	fma.rn.f64 	%fd27, %fd24, %fd19, %fd25;
	fma.rn.f64 	%fd28, %fd27, %fd19, %fd26;
	ld.global.nc.v2.f64 	{%fd29, %fd30}, [%rd5+32];
	fma.rn.f64 	%fd31, %fd28, %fd19, %fd29;
	fma.rn.f64 	%fd32, %fd31, %fd19, %fd30;
	fma.rn.f64 	%fd33, %fd32, %fd72, %fd72;
	fma.rn.f64 	%fd34, %fd32, %fd19, 0d3FF0000000000000;
	selp.f64 	%fd35, %fd34, %fd33, %p7;
	and.b32  	%r23, %r30, 2;
	setp.eq.s32 	%p8, %r23, 0;
	mov.f64 	%fd36, 0d0000000000000000;
	sub.f64 	%fd37, %fd36, %fd35;
	selp.f64 	%fd7, %fd35, %fd37, %p8;
	@%p6 bra 	$L__BB0_9;
	mov.f64 	%fd43, 0d0000000000000000;
	mul.rn.f64 	%fd73, %fd12, %fd43;
	mov.b32 	%r31, 0;
	bra.uni 	$L__BB0_11;
$L__BB0_9:
	mul.f64 	%fd38, %fd12, 0d3FE45F306DC9C883;
	cvt.rni.s32.f64 	%r31, %fd38;
	cvt.rn.f64.s32 	%fd39, %r31;
	fma.rn.f64 	%fd40, %fd39, 0dBFF921FB54442D18, %fd12;
	fma.rn.f64 	%fd41, %fd39, 0dBC91A62633145C00, %fd40;
	fma.rn.f64 	%fd73, %fd39, 0dB97B839A252049C0, %fd41;
	setp.ltu.f64 	%p9, %fd1, 0d41E0000000000000;
	@%p9 bra 	$L__BB0_11;
	{ // callseq 1, 0
	.param .b64 param0;
	st.param.f64 	[param0], %fd12;
	.param .align 16 .b8 retval0[16];
	call.uni (retval0), 
	__internal_trig_reduction_slowpathd, 
	(
	param0
	);
	ld.param.f64 	%fd73, [retval0];
	ld.param.b32 	%r31, [retval0+8];
	} // callseq 1
$L__BB0_11:
	shl.b32 	%r26, %r31, 6;
	cvt.u64.u32 	%rd6, %r26;
	and.b64  	%rd7, %rd6, 64;
	add.s64 	%rd9, %rd4, %rd7;
	mul.rn.f64 	%fd44, %fd73, %fd73;
	and.b32  	%r27, %r31, 1;
	setp.eq.b32 	%p10, %r27, 1;
	selp.f64 	%fd45, 0dBDA8FF8320FD8164, 0d3DE5DB65F9785EBA, %p10;
	ld.global.nc.v2.f64 	{%fd46, %fd47}, [%rd9];
	fma.rn.f64 	%fd48, %fd45, %fd44, %fd46;
	fma.rn.f64 	%fd49, %fd48, %fd44, %fd47;
	ld.global.nc.v2.f64 	{%fd50, %fd51}, [%rd9+16];
	fma.rn.f64 	%fd52, %fd49, %fd44, %fd50;
	fma.rn.f64 	%fd53, %fd52, %fd44, %fd51;
	ld.global.nc.v2.f64 	{%fd54, %fd55}, [%rd9+32];
	fma.rn.f64 	%fd56, %fd53, %fd44, %fd54;
	fma.rn.f64 	%fd57, %fd56, %fd44, %fd55;
	fma.rn.f64 	%fd58, %fd57, %fd73, %fd73;
	fma.rn.f64 	%fd59, %fd57, %fd44, 0d3FF0000000000000;
	selp.f64 	%fd60, %fd59, %fd58, %p10;
	and.b32  	%r28, %r31, 2;
	setp.eq.s32 	%p11, %r28, 0;
	mov.f64 	%fd61, 0d0000000000000000;
	sub.f64 	%fd62, %fd61, %fd60;
	selp.f64 	%fd63, %fd60, %fd62, %p11;
	cvta.to.global.u64 	%rd10, %rd1;
	mul.wide.s32 	%rd11, %r1, 16;
	add.s64 	%rd12, %rd10, %rd11;
	ld.global.v2.f64 	{%fd64, %fd65}, [%rd12];
	mul.f64 	%fd66, %fd7, %fd64;
	mul.f64 	%fd67, %fd65, %fd63;
	sub.f64 	%fd68, %fd66, %fd67;
	mul.f64 	%fd69, %fd64, %fd63;
	fma.rn.f64 	%fd70, %fd7, %fd65, %fd69;
	st.global.v2.f64 	[%rd12], {%fd68, %fd70};
$L__BB0_12:
	ret;

}
.func  (.param .align 16 .b8 func_retval0[16]) __internal_trig_reduction_slowpathd(
	.param .b64 __internal_trig_reduction_slowpathd_param_0
)
{
	.local .align 8 .b8 	__local_depot1[40];
	.reg .b64 	%SP;
	.reg .b64 	%SPL;
	.reg .pred 	%p<10>;
	.reg .b32 	%r<47>;
	.reg .b64 	%rd<74>;
	.reg .b64 	%fd<5>;

	mov.u64 	%SPL, __local_depot1;
	ld.param.f64 	%fd4, [__internal_trig_reduction_slowpathd_param_0];
	add.u64 	%rd1, %SPL, 0;
	{
	.reg .b32 %temp; 
	mov.b64 	{%temp, %r1}, %fd4;
	}
	shr.u32 	%r2, %r1, 20;
	and.b32  	%r3, %r2, 2047;
	setp.eq.s32 	%p1, %r3, 2047;
	mov.b32 	%r46, 0;
	@%p1 bra 	$L__BB1_9;
	add.s32 	%r20, %r3, -1024;
	mov.b64 	%rd20, %fd4;
	shl.b64 	%rd2, %rd20, 11;
	shr.u32 	%r4, %r20, 6;
	sub.s32 	%r45, 15, %r4;
	sub.s32 	%r21, 19, %r4;
	setp.lt.u32 	%p2, %r20, 128;
	selp.b32 	%r6, 18, %r21, %p2;
	setp.ge.s32 	%p3, %r45, %r6;
	mov.b64 	%rd70, 0;
	@%p3 bra 	$L__BB1_4;
	add.s32 	%r23, %r6, %r4;
	neg.s32 	%r43, %r23;
	or.b64  	%rd3, %rd2, -9223372036854775808;
	mov.b64 	%rd70, 0;
	mov.b32 	%r42, 0;
	mov.u64 	%rd25, __cudart_i2opi_d;
	mov.u32 	%r44, %r45;
$L__BB1_3:
	.pragma "nounroll";
	mul.wide.s32 	%rd22, %r42, 8;
	add.s64 	%rd23, %rd1, %rd22;
	mul.wide.s32 	%rd24, %r44, 8;
	add.s64 	%rd26, %rd25, %rd24;
	ld.global.nc.u64 	%rd27, [%rd26];
	{
	.reg .u32 %r0, %r1, %r2, %r3, %alo, %ahi, %blo, %bhi, %clo, %chi;
	mov.b64 	{%alo,%ahi}, %rd27;
	mov.b64 	{%blo,%bhi}, %rd3;
	mov.b64 	{%clo,%chi}, %rd70;
	mad.lo.cc.u32 	%r0, %alo, %blo, %clo;
	madc.hi.cc.u32 	%r1, %alo, %blo, %chi;
	madc.hi.u32 	%r2, %alo, %bhi, 0;
	mad.lo.cc.u32 	%r1, %alo, %bhi, %r1;
	madc.hi.cc.u32 	%r2, %ahi, %blo, %r2;
	madc.hi.u32 	%r3, %ahi, %bhi, 0;
	mad.lo.cc.u32 	%r1, %ahi, %blo, %r1;
	madc.lo.cc.u32 	%r2, %ahi, %bhi, %r2;
	addc.u32 	%r3, %r3, 0;
	mov.b64 	%rd28, {%r0,%r1};
	mov.b64 	%rd70, {%r2,%r3};
	}
	st.local.u64 	[%rd23], %rd28;
	add.s32 	%r44, %r44, 1;
	add.s32 	%r43, %r43, 1;
	add.s32 	%r42, %r42, 1;
	setp.ne.s32 	%p4, %r43, -15;
	mov.u32 	%r45, %r6;
	@%p4 bra 	$L__BB1_3;
$L__BB1_4:
	cvt.s64.s32 	%rd29, %r45;
	cvt.u64.u32 	%rd30, %r4;
	add.s64 	%rd31, %rd30, %rd29;
	shl.b64 	%rd32, %rd31, 3;
	add.s64 	%rd33, %rd1, %rd32;
	st.local.u64 	[%rd33+-120], %rd70;
	and.b32  	%r15, %r2, 63;
	ld.local.u64 	%rd72, [%rd1+16];
	ld.local.u64 	%rd71, [%rd1+24];
	setp.eq.s32 	%p5, %r15, 0;
	@%p5 bra 	$L__BB1_6;
	shl.b64 	%rd34, %rd71, %r15;
	shr.u64 	%rd35, %rd72, 1;
	xor.b32  	%r24, %r15, 63;
	shr.u64 	%rd36, %rd35, %r24;
	or.b64  	%rd71, %rd34, %rd36;
	ld.local.u64 	%rd37, [%rd1+8];
	shl.b64 	%rd38, %rd72, %r15;
	shr.u64 	%rd39, %rd37, 1;
	shr.u64 	%rd40, %rd39, %r24;
	or.b64  	%rd72, %rd38, %rd40;
$L__BB1_6:
	and.b32  	%r25, %r1, -2147483648;
	shr.u64 	%rd41, %rd71, 62;
	cvt.u32.u64 	%r26, %rd41;
	mov.b64 	{%r27, %r28}, %rd71;
	mov.b64 	{%r29, %r30}, %rd72;
	shf.l.wrap.b32 	%r31, %r30, %r27, 2;
	shf.l.wrap.b32 	%r32, %r27, %r28, 2;
	mov.b64 	%rd42, {%r31, %r32};
	shl.b64 	%rd43, %rd72, 2;
	shr.u64 	%rd44, %rd42, 63;
	cvt.u32.u64 	%r33, %rd44;
	add.s32 	%r34, %r33, %r26;
	setp.eq.s32 	%p6, %r25, 0;
	neg.s32 	%r35, %r34;
	selp.b32 	%r46, %r34, %r35, %p6;
	setp.gt.s64 	%p7, %rd42, -1;
	mov.b64 	%rd45, 0;
	{
	.reg .u32 %r0, %r1, %r2, %r3, %a0, %a1, %a2, %a3, %b0, %b1, %b2, %b3;
	mov.b64 	{%a0,%a1}, %rd45;
	mov.b64 	{%a2,%a3}, %rd45;
	mov.b64 	{%b0,%b1}, %rd43;
	mov.b64 	{%b2,%b3}, %rd42;
	sub.cc.u32 	%r0, %a0, %b0;
	subc.cc.u32 	%r1, %a1, %b1;
	subc.cc.u32 	%r2, %a2, %b2;
	subc.u32 	%r3, %a3, %b3;
	mov.b64 	%rd46, {%r0,%r1};
	mov.b64 	%rd47, {%r2,%r3};
	}
	xor.b32  	%r36, %r25, -2147483648;
	selp.b64 	%rd73, %rd42, %rd47, %p7;
	selp.b64 	%rd14, %rd43, %rd46, %p7;
	selp.b32 	%r17, %r25, %r36, %p7;
	clz.b64 	%r37, %rd73;
	cvt.u64.u32 	%rd15, %r37;
	setp.eq.s32 	%p8, %r37, 0;
	@%p8 bra 	$L__BB1_8;
	cvt.u32.u64 	%r38, %rd15;
	and.b32  	%r39, %r38, 63;
	shl.b64 	%rd48, %rd73, %r39;
	shr.u64 	%rd49, %rd14, 1;
	not.b32 	%r40, %r38;
	and.b32  	%r41, %r40, 63;
	shr.u64 	%rd50, %rd49, %r41;
	or.b64  	%rd73, %rd48, %rd50;
$L__BB1_8:
	mov.b64 	%rd51, -3958705157555305931;
	{
	.reg .u32 %r0, %r1, %r2, %r3, %alo, %ahi, %blo, %bhi;
	mov.b64 	{%alo,%ahi}, %rd73;
	mov.b64 	{%blo,%bhi}, %rd51;
	mul.lo.u32 	%r0, %alo, %blo;
	mul.hi.u32 	%r1, %alo, %blo;
	mad.lo.cc.u32 	%r1, %alo, %bhi, %r1;
	madc.hi.u32 	%r2, %alo, %bhi, 0;
	mad.lo.cc.u32 	%r1, %ahi, %blo, %r1;
	madc.hi.cc.u32 	%r2, %ahi, %blo, %r2;
	madc.hi.u32 	%r3, %ahi, %bhi, 0;
	mad.lo.cc.u32 	%r2, %ahi, %bhi, %r2;
	addc.u32 	%r3, %r3, 0;
	mov.b64 	%rd52, {%r0,%r1};
	mov.b64 	%rd53, {%r2,%r3};
	}
	setp.gt.s64 	%p9, %rd53, 0;
	{
	.reg .u32 %r0, %r1, %r2, %r3, %a0, %a1, %a2, %a3, %b0, %b1, %b2, %b3;
	mov.b64 	{%a0,%a1}, %rd52;
	mov.b64 	{%a2,%a3}, %rd53;
	mov.b64 	{%b0,%b1}, %rd52;
	mov.b64 	{%b2,%b3}, %rd53;
	add.cc.u32 	%r0, %a0, %b0;
	addc.cc.u32 	%r1, %a1, %b1;
	addc.cc.u32 	%r2, %a2, %b2;
	addc.u32 	%r3, %a3, %b3;
	mov.b64 	%rd54, {%r0,%r1};
	mov.b64 	%rd55, {%r2,%r3};
	}
	selp.b64 	%rd56, %rd55, %rd53, %p9;
	selp.s64 	%rd57, -1, 0, %p9;
	sub.s64 	%rd58, %rd57, %rd15;
	cvt.u64.u32 	%rd59, %r17;
	shl.b64 	%rd60, %rd59, 32;
	add.s64 	%rd61, %rd56, 1;
	shr.u64 	%rd62, %rd61, 10;
	add.s64 	%rd63, %rd62, 1;
	shr.u64 	%rd64, %rd63, 1;
	shl.b64 	%rd65, %rd58, 52;
	add.s64 	%rd66, %rd65, %rd64;
	add.s64 	%rd67, %rd66, 4602678819172646912;
	or.b64  	%rd68, %rd67, %rd60;
	mov.b64 	%fd4, %rd68;
$L__BB1_9:
	st.param.f64 	[func_retval0], %fd4;
	st.param.b32 	[func_retval0+8], %r46;
	ret;

}


// ===== COMPILED SASS (sm_100) =====

	.target	sm_100

	.elftype	@"ET_EXEC"


//--------------------- .note.nv.tkinfo           --------------------------
	.section	.note.nv.tkinfo,"",@"SHT_NOTE"
	.sectionflags	@"SHF_NOTE_NV_TKINFO"
	.tkinfo
        /*0018*/ 	.word	0x00000002
        /*0030*/ 	.string	""
        /*0030*/ 	.string	"ptxas"
        /*0030*/ 	.string	"Cuda compilation tools, release 13.0, V13.0.88"
        /*0030*/ 	.string	"Build cuda_13.0.r13.0/compiler.36424714_0"
        /*0030*/ 	.string	"-arch sm_100 -m 64 "



//--------------------- .note.nv.cuinfo           --------------------------
	.section	.note.nv.cuinfo,"",@"SHT_NOTE"
	.sectionflags	@"SHF_NOTE_NV_CUINFO"
        /*0018*/ 	.short	0x0002
        /*001a*/ 	.short	0x0064
        /*001c*/ 	.short	0x0082
	.zero		2


//--------------------- .nv.info                  --------------------------
	.section	.nv.info,"",@"SHT_CUDA_INFO"
	.align	4


	//----- nvinfo : EIATTR_REGCOUNT
	.align		4
        /*0000*/ 	.byte	0x04, 0x2f
        /*0002*/ 	.short	(.L_3 - .L_2)
	.align		4
.L_2:
        /*0004*/ 	.word	index@(phase_kernel)
        /*0008*/ 	.word	0x0000001e


	//----- nvinfo : EIATTR_FRAME_SIZE
	.align		4
.L_3:
        /*000c*/ 	.byte	0x04, 0x11
        /*000e*/ 	.short	(.L_5 - .L_4)
	.align		4
.L_4:
        /*0010*/ 	.word	index@($phase_kernel$__internal_trig_reduction_slowpathd)
        /*0014*/ 	.word	0x00000028


	//----- nvinfo : EIATTR_FRAME_SIZE
	.align		4
.L_5:
        /*0018*/ 	.byte	0x04, 0x11
        /*001a*/ 	.short	(.L_7 - .L_6)
	.align		4
.L_6:
        /*001c*/ 	.word	index@(phase_kernel)
        /*0020*/ 	.word	0x00000028


	//----- nvinfo : EIATTR_MIN_STACK_SIZE
	.align		4
.L_7:
        /*0024*/ 	.byte	0x04, 0x12
        /*0026*/ 	.short	(.L_9 - .L_8)
	.align		4
.L_8:
        /*0028*/ 	.word	index@(phase_kernel)
        /*002c*/ 	.word	0x00000028
.L_9:


//--------------------- .nv.compat                --------------------------
	.section	.nv.compat,"",@"SHT_CUDA_COMPAT_INFO"
	.align	4
        /*0000*/ 	.byte	0x02, 0x09, 0x00, 0x00, 0x02, 0x02, 0x01, 0x00, 0x02, 0x05, 0x05, 0x00, 0x03, 0x07, 0x01, 0x01
        /*0010*/ 	.byte	0x02, 0x03, 0x00, 0x00, 0x02, 0x06, 0x01, 0x00, 0x04, 0x0b, 0x08, 0x00, 0x01, 0x00, 0x00, 0x00
        /*0020*/ 	.byte	0x00, 0x00, 0x00, 0x00


//--------------------- .nv.info.phase_kernel     --------------------------
	.section	.nv.info.phase_kernel,"",@"SHT_CUDA_INFO"
	.sectionflags	@""
	.align	4


	//----- nvinfo : EIATTR_CUDA_API_VERSION
	.align		4
        /*0000*/ 	.byte	0x04, 0x37
        /*0002*/ 	.short	(.L_11 - .L_10)
.L_10:
        /*0004*/ 	.word	0x00000082


	//----- nvinfo : EIATTR_KPARAM_INFO
	.align		4
.L_11:
        /*0008*/ 	.byte	0x04, 0x17
        /*000a*/ 	.short	(.L_13 - .L_12)
.L_12:
        /*000c*/ 	.word	0x00000000
        /*0010*/ 	.short	0x0003
        /*0012*/ 	.short	0x0010
        /*0014*/ 	.byte	0x00, 0xf0, 0x21, 0x00


	//----- nvinfo : EIATTR_KPARAM_INFO
	.align		4
.L_13:
        /*0018*/ 	.byte	0x04, 0x17
        /*001a*/ 	.short	(.L_15 - .L_14)
.L_14:
        /*001c*/ 	.word	0x00000000
        /*0020*/ 	.short	0x0002
        /*0022*/ 	.short	0x000c
        /*0024*/ 	.byte	0x00, 0xf0, 0x11, 0x00


	//----- nvinfo : EIATTR_KPARAM_INFO
	.align		4
.L_15:
        /*0028*/ 	.byte	0x04, 0x17
        /*002a*/ 	.short	(.L_17 - .L_16)
.L_16:
        /*002c*/ 	.word	0x00000000
        /*0030*/ 	.short	0x0001
        /*0032*/ 	.short	0x0008
        /*0034*/ 	.byte	0x00, 0xf0, 0x11, 0x00


	//----- nvinfo : EIATTR_KPARAM_INFO
	.align		4
.L_17:
        /*0038*/ 	.byte	0x04, 0x17
        /*003a*/ 	.short	(.L_19 - .L_18)
.L_18:
        /*003c*/ 	.word	0x00000000
        /*0040*/ 	.short	0x0000
        /*0042*/ 	.short	0x0000
        /*0044*/ 	.byte	0x00, 0xf5, 0x21, 0x00


	//----- nvinfo : EIATTR_SPARSE_MMA_MASK
	.align		4
.L_19:
        /*0048*/ 	.byte	0x03, 0x50
        /*004a*/ 	.short	0x0000


	//----- nvinfo : EIATTR_MAXREG_COUNT
	.align		4
        /*004c*/ 	.byte	0x03, 0x1b
        /*004e*/ 	.short	0x00ff


	//----- nvinfo : EIATTR_MERCURY_ISA_VERSION
	.align		4
        /*0050*/ 	.byte	0x03, 0x5f
        /*0052*/ 	.short	0x0101


	//----- nvinfo : EIATTR_VRC_CTA_INIT_COUNT
	.align		4
        /*0054*/ 	.byte	0x02, 0x4a
	.zero		1
	.zero		1


	//----- nvinfo : EIATTR_EXIT_INSTR_OFFSETS
	.align		4
        /*0058*/ 	.byte	0x04, 0x1c
        /*005a*/ 	.short	(.L_21 - .L_20)


	//   ....[0]....
.L_20:
        /*005c*/ 	.word	0x000000a0


	//   ....[1]....
        /*0060*/ 	.word	0x000000f0


	//   ....[2]....
        /*0064*/ 	.word	0x00000840


	//----- nvinfo : EIATTR_CRS_STACK_SIZE
	.align		4
.L_21:
        /*0068*/ 	.byte	0x04, 0x1e
        /*006a*/ 	.short	(.L_23 - .L_22)
.L_22:
        /*006c*/ 	.word	0x00000000


	//----- nvinfo : EIATTR_CBANK_PARAM_SIZE
	.align		4
.L_23:
        /*0070*/ 	.byte	0x03, 0x19
        /*0072*/ 	.short	0x0018


	//----- nvinfo : EIATTR_PARAM_CBANK
	.align		4
        /*0074*/ 	.byte	0x04, 0x0a
        /*0076*/ 	.short	(.L_25 - .L_24)
	.align		4
.L_24:
        /*0078*/ 	.word	index@(.nv.constant0.phase_kernel)
        /*007c*/ 	.short	0x0380
        /*007e*/ 	.short	0x0018


	//----- nvinfo : EIATTR_SW_WAR
	.align		4
.L_25:
        /*0080*/ 	.byte	0x04, 0x36
        /*0082*/ 	.short	(.L_27 - .L_26)
.L_26:
        /*0084*/ 	.word	0x00000008
.L_27:


//--------------------- .nv.callgraph             --------------------------
	.section	.nv.callgraph,"",@"SHT_CUDA_CALLGRAPH"
	.align	4
	.sectionentsize	8
	.align		4
        /*0000*/ 	.word	0x00000000
	.align		4
        /*0004*/ 	.word	0xffffffff
	.align		4
        /*0008*/ 	.word	0x00000000
	.align		4
        /*000c*/ 	.word	0xfffffffe
	.align		4
        /*0010*/ 	.word	0x00000000
	.align		4
        /*0014*/ 	.word	0xfffffffd
	.align		4
        /*0018*/ 	.word	0x00000000
	.align		4
        /*001c*/ 	.word	0xfffffffc


//--------------------- .nv.constant4             --------------------------
	.section	.nv.constant4,"a",@progbits
	.align	8
	.align		8
.nv.constant4:
        /*0000*/ 	.dword	__cudart_i2opi_d
	.align		8
        /*0008*/ 	.dword	__cudart_sin_cos_coeffs


//--------------------- .text.phase_kernel        --------------------------
	.section	.text.phase_kernel,"ax",@progbits
	.align	128
        .global         phase_kernel
        .type           phase_kernel,@function
        .size           phase_kernel,(.L_x_8 - phase_kernel)
        .other          phase_kernel,@"STO_CUDA_ENTRY STV_DEFAULT"
phase_kernel:
.text.phase_kernel:
[----:B------:R-:W0:Y:S01]  /*0000*/  LDC R1, c[0x0][0x37c] ;  /* 0x0000df00ff017b82 */ /* 0x000e220000000800 */
[----:B------:R-:W1:Y:S07]  /*0010*/  S2R R3, SR_TID.X ;  /* 0x0000000000037919 */ /* 0x000e6e0000002100 */
[----:B------:R-:W1:Y:S01]  /*0020*/  S2UR UR6, SR_CTAID.X ;  /* 0x00000000000679c3 */ /* 0x000e620000002500 */
[----:B------:R-:W2:Y:S01]  /*0030*/  LDCU UR4, c[0x0][0x38c] ;  /* 0x00007180ff0477ac */ /* 0x000ea20008000800 */
[----:B0-----:R-:W-:Y:S01]  /*0040*/  VIADD R1, R1, 0xffffffd8 ;  /* 0xffffffd801017836 */ /* 0x001fe20000000000 */
[----:B------:R-:W-:-:S05]  /*0050*/  UMOV UR5, 0x1 ;  /* 0x0000000100057882 */ /* 0x000fca0000000000 */
[----:B------:R-:W1:Y:S01]  /*0060*/  LDC R10, c[0x0][0x360] ;  /* 0x0000d800ff0a7b82 */ /* 0x000e620000000800 */
[----:B--2---:R-:W-:Y:S01]  /*0070*/  USHF.L.U32 UR4, UR5, UR4, URZ ;  /* 0x0000000405047299 */ /* 0x004fe200080006ff */
[----:B-1----:R-:W-:-:S05]  /*0080*/  IMAD R10, R10, UR6, R3 ;  /* 0x000000060a0a7c24 */ /* 0x002fca000f8e0203 */
[----:B------:R-:W-:-:S13]  /*0090*/  ISETP.GE.AND P0, PT, R10, UR4, PT ;  /* 0x000000040a007c0c */ /* 0x000fda000bf06270 */
[----:B------:R-:W-:Y:S05]  /*00a0*/  @P0 EXIT ;  /* 0x000000000000094d */ /* 0x000fea0003800000 */
[----:B------:R-:W0:Y:S02]  /*00b0*/  LDCU UR4, c[0x0][0x388] ;  /* 0x00007100ff0477ac */ /* 0x000e240008000800 */
[----:B0-----:R-:W-:-:S04]  /*00c0*/  SHF.R.U32.HI R0, RZ, UR4, R10 ;  /* 0x00000004ff007c19 */ /* 0x001fc8000801160a */
[----:B------:R-:W-:-:S04]  /*00d0*/  LOP3.LUT R0, R0, 0x1, RZ, 0xc0, !PT ;  /* 0x0000000100007812 */ /* 0x000fc800078ec0ff */
[----:B------:R-:W-:-:S13]  /*00e0*/  ISETP.NE.U32.AND P0, PT, R0, 0x1, PT ;  /* 0x000000010000780c */ /* 0x000fda0003f05070 */
[----:B------:R-:W-:Y:S05]  /*00f0*/  @P0 EXIT ;  /* 0x000000000000094d */ /* 0x000fea0003800000 */
[----:B------:R-:W0:Y:S01]  /*0100*/  LDC.64 R8, c[0x0][0x390] ;  /* 0x0000e400ff087b82 */ /* 0x000e220000000a00 */
[----:B------:R-:W1:Y:S07]  /*0110*/  LDCU.64 UR4, c[0x0][0x358] ;  /* 0x00006b00ff0477ac */ /* 0x000e6e0008000a00 */
[----:B------:R-:W2:Y:S08]  /*0120*/  LDC R12, c[0x0][0x390] ;  /* 0x0000e400ff0c7b82 */ /* 0x000eb00000000800 */
[----:B------:R-:W3:Y:S01]  /*0130*/  LDC R14, c[0x0][0x394] ;  /* 0x0000e500ff0e7b82 */ /* 0x000ee20000000800 */
[----:B0-----:R-:W-:-:S14]  /*0140*/  DSETP.NEU.AND P0, PT, |R8|, +INF , PT ;  /* 0x7ff000000800742a */ /* 0x001fdc0003f0d200 */
[----:B------:R-:W-:Y:S01]  /*0150*/  @!P0 DMUL R2, RZ, R8 ;  /* 0x00000008ff028228 */ /* 0x000fe20000000000 */
[----:B------:R-:W-:Y:S01]  /*0160*/  @!P0 IMAD.MOV.U32 R0, RZ, RZ, 0x1 ;  /* 0x00000001ff008424 */ /* 0x000fe200078e00ff */
[----:B-123--:R-:W-:Y:S09]  /*0170*/  @!P0 BRA `(.L_x_0) ;  /* 0x00000000004c8947 */ /* 0x00eff20003800000 */
[----:B------:R-:W-:Y:S01]  /*0180*/  UMOV UR6, 0x6dc9c883 ;  /* 0x6dc9c88300067882 */ /* 0x000fe20000000000 */
[----:B------:R-:W-:Y:S01]  /*0190*/  UMOV UR7, 0x3fe45f30 ;  /* 0x3fe45f3000077882 */ /* 0x000fe20000000000 */
[C---:B------:R-:W-:Y:S02]  /*01a0*/  DSETP.GE.AND P0, PT, |R8|.reuse, 2.14748364800000000000e+09, PT ;  /* 0x41e000000800742a */ /* 0x040fe40003f06200 */
[----:B------:R-:W-:Y:S01]  /*01b0*/  DMUL R4, R8, UR6 ;  /* 0x0000000608047c28 */ /* 0x000fe20008000000 */
[----:B------:R-:W-:Y:S01]  /*01c0*/  UMOV UR6, 0x54442d18 ;  /* 0x54442d1800067882 */ /* 0x000fe20000000000 */
[----:B------:R-:W-:-:S04]  /*01d0*/  UMOV UR7, 0x3ff921fb ;  /* 0x3ff921fb00077882 */ /* 0x000fc80000000000 */
[----:B------:R-:W0:Y:S08]  /*01e0*/  F2I.F64 R0, R4 ;  /* 0x0000000400007311 */ /* 0x000e300000301100 */
[----:B0-----:R-:W0:Y:S02]  /*01f0*/  I2F.F64 R2, R0 ;  /* 0x0000000000027312 */ /* 0x001e240000201c00 */
[----:B0-----:R-:W-:Y:S01]  /*0200*/  DFMA R6, R2, -UR6, R8 ;  /* 0x8000000602067c2b */ /* 0x001fe20008000008 */
[----:B------:R-:W-:Y:S01]  /*0210*/  UMOV UR6, 0x33145c00 ;  /* 0x33145c0000067882 */ /* 0x000fe20000000000 */
[----:B------:R-:W-:-:S06]  /*0220*/  UMOV UR7, 0x3c91a626 ;  /* 0x3c91a62600077882 */ /* 0x000fcc0000000000 */
[----:B------:R-:W-:Y:S01]  /*0230*/  DFMA R6, R2, -UR6, R6 ;  /* 0x8000000602067c2b */ /* 0x000fe20008000006 */
[----:B------:R-:W-:Y:S01]  /*0240*/  UMOV UR6, 0x252049c0 ;  /* 0x252049c000067882 */ /* 0x000fe20000000000 */
[----:B------:R-:W-:-:S06]  /*0250*/  UMOV UR7, 0x397b839a ;  /* 0x397b839a00077882 */ /* 0x000fcc0000000000 */
[----:B------:R-:W-:Y:S01]  /*0260*/  DFMA R2, R2, -UR6, R6 ;  /* 0x8000000602027c2b */ /* 0x000fe20008000006 */
[----:B------:R-:W-:Y:S10]  /*0270*/  @!P0 BRA `(.L_x_1) ;  /* 0x0000000000088947 */ /* 0x000ff40003800000 */
[----:B------:R-:W-:-:S07]  /*0280*/  MOV R18, 0x2a0 ;  /* 0x000002a000127802 */ /* 0x000fce0000000f00 */
[----:B------:R-:W-:Y:S05]  /*0290*/  CALL.REL.NOINC `($phase_kernel$__internal_trig_reduction_slowpathd) ;  /* 0x00000004006c7944 */ /* 0x000fea0003c00000 */
.L_x_1:
[----:B------:R-:W-:-:S07]  /*02a0*/  VIADD R0, R0, 0x1 ;  /* 0x0000000100007836 */ /* 0x000fce0000000000 */
.L_x_0:
[----:B------:R-:W0:Y:S01]  /*02b0*/  LDCU.64 UR6, c[0x4][0x8] ;  /* 0x01000100ff0677ac */ /* 0x000e220008000a00 */
[----:B------:R-:W-:-:S05]  /*02c0*/  IMAD.SHL.U32 R4, R0, 0x40, RZ ;  /* 0x0000004000047824 */ /* 0x000fca00078e00ff */
[----:B------:R-:W-:-:S04]  /*02d0*/  LOP3.LUT R4, R4, 0x40, RZ, 0xc0, !PT ;  /* 0x0000004004047812 */ /* 0x000fc800078ec0ff */
[----:B0-----:R-:W-:-:S05]  /*02e0*/  IADD3 R24, P0, PT, R4, UR6, RZ ;  /* 0x0000000604187c10 */ /* 0x001fca000ff1e0ff */
[----:B------:R-:W-:-:S05]  /*02f0*/  IMAD.X R25, RZ, RZ, UR7, P0 ;  /* 0x00000007ff197e24 */ /* 0x000fca00080e06ff */
[----:B------:R-:W2:Y:S04]  /*0300*/  LDG.E.128.CONSTANT R4, desc[UR4][R24.64] ;  /* 0x0000000418047981 */ /* 0x000ea8000c1e9d00 */
[----:B------:R-:W3:Y:S04]  /*0310*/  LDG.E.128.CONSTANT R16, desc[UR4][R24.64+0x10] ;  /* 0x0000100418107981 */ /* 0x000ee8000c1e9d00 */
[----:B------:R-:W4:Y:S01]  /*0320*/  LDG.E.128.CONSTANT R20, desc[UR4][R24.64+0x20] ;  /* 0x0000200418147981 */ /* 0x000f22000c1e9d00 */
[----:B------:R-:W-:Y:S01]  /*0330*/  LOP3.LUT R8, R0, 0x1, RZ, 0xc0, !PT ;  /* 0x0000000100087812 */ /* 0x000fe200078ec0ff */
[----:B------:R-:W-:-:S02]  /*0340*/  IMAD.MOV.U32 R26, RZ, RZ, 0x20fd8164 ;  /* 0x20fd8164ff1a7424 */ /* 0x000fc400078e00ff */
[----:B------:R-:W-:Y:S01]  /*0350*/  IMAD.MOV.U32 R11, RZ, RZ, 0x3da8ff83 ;  /* 0x3da8ff83ff0b7424 */ /* 0x000fe200078e00ff */
[----:B------:R-:W-:Y:S01]  /*0360*/  ISETP.NE.U32.AND P0, PT, R8, 0x1, PT ;  /* 0x000000010800780c */ /* 0x000fe20003f05070 */
[----:B------:R-:W-:-:S03]  /*0370*/  DMUL R8, R2, R2 ;  /* 0x0000000202087228 */ /* 0x000fc60000000000 */
[----:B------:R-:W-:Y:S02]  /*0380*/  FSEL R26, R26, -8.06006814911005101289e+34, !P0 ;  /* 0xf9785eba1a1a7808 */ /* 0x000fe40004000000 */
[----:B------:R-:W-:-:S06]  /*0390*/  FSEL R27, -R11, 0.11223486810922622681, !P0 ;  /* 0x3de5db650b1b7808 */ /* 0x000fcc0004000100 */
[----:B--2---:R-:W-:-:S08]  /*03a0*/  DFMA R4, R8, R26, R4 ;  /* 0x0000001a0804722b */ /* 0x004fd00000000004 */
[----:B------:R-:W-:-:S08]  /*03b0*/  DFMA R4, R8, R4, R6 ;  /* 0x000000040804722b */ /* 0x000fd00000000006 */
[----:B---3--:R-:W-:-:S08]  /*03c0*/  DFMA R4, R8, R4, R16 ;  /* 0x000000040804722b */ /* 0x008fd00000000010 */
[----:B------:R-:W-:-:S08]  /*03d0*/  DFMA R4, R8, R4, R18 ;  /* 0x000000040804722b */ /* 0x000fd00000000012 */
[C---:B----4-:R-:W-:Y:S02]  /*03e0*/  DFMA R20, R8.reuse, R4, R20 ;  /* 0x000000040814722b */ /* 0x050fe40000000014 */
[----:B------:R-:W0:Y:S06]  /*03f0*/  LDC.64 R4, c[0x0][0x390] ;  /* 0x0000e400ff047b82 */ /* 0x000e2c0000000a00 */
[----:B------:R-:W-:-:S08]  /*0400*/  DFMA R20, R8, R20, R22 ;  /* 0x000000140814722b */ /* 0x000fd00000000016 */
[----:B------:R-:W-:Y:S02]  /*0410*/  DFMA R2, R20, R2, R2 ;  /* 0x000000021402722b */ /* 0x000fe40000000002 */
[----:B------:R-:W-:Y:S02]  /*0420*/  DFMA R8, R8, R20, 1 ;  /* 0x3ff000000808742b */ /* 0x000fe40000000014 */
[----:B0-----:R-:W-:-:S08]  /*0430*/  DSETP.NEU.AND P1, PT, |R4|, +INF , PT ;  /* 0x7ff000000400742a */ /* 0x001fd00003f2d200 */
[----:B------:R-:W-:Y:S02]  /*0440*/  FSEL R8, R8, R2, !P0 ;  /* 0x0000000208087208 */ /* 0x000fe40004000000 */
[----:B------:R-:W-:Y:S02]  /*0450*/  FSEL R9, R9, R3, !P0 ;  /* 0x0000000309097208 */ /* 0x000fe40004000000 */
[----:B------:R-:W-:-:S04]  /*0460*/  LOP3.LUT P0, RZ, R0, 0x2, RZ, 0xc0, !PT ;  /* 0x0000000200ff7812 */ /* 0x000fc8000780c0ff */
[----:B------:R-:W-:Y:S02]  /*0470*/  DADD R6, RZ, -R8 ;  /* 0x00000000ff067229 */ /* 0x000fe40000000808 */
[----:B------:R-:W-:Y:S01]  /*0480*/  @!P1 DMUL R2, RZ, R4 ;  /* 0x00000004ff029228 */ /* 0x000fe20000000000 */
[----:B------:R-:W-:-:S07]  /*0490*/  @!P1 IMAD.MOV.U32 R0, RZ, RZ, RZ ;  /* 0x000000ffff009224 */ /* 0x000fce00078e00ff */
[----:B------:R-:W-:Y:S02]  /*04a0*/  FSEL R16, R8, R6, !P0 ;  /* 0x0000000608107208 */ /* 0x000fe40004000000 */
[----:B------:R-:W-:Y:S01]  /*04b0*/  FSEL R17, R9, R7, !P0 ;  /* 0x0000000709117208 */ /* 0x000fe20004000000 */
[----:B------:R-:W-:Y:S06]  /*04c0*/  @!P1 BRA `(.L_x_2) ;  /* 0x0000000000489947 */ /* 0x000fec0003800000 */
        /* <DEDUP_REMOVED lines=18> */
.L_x_2:
[----:B------:R-:W0:Y:S01]  /*05f0*/  LDCU.64 UR6, c[0x4][0x8] ;  /* 0x01000100ff0677ac */ /* 0x000e220008000a00 */
[----:B------:R-:W-:Y:S01]  /*0600*/  IMAD.SHL.U32 R4, R0, 0x40, RZ ;  /* 0x0000004000047824 */ /* 0x000fe200078e00ff */
[----:B------:R-:W1:Y:S04]  /*0610*/  LDC.64 R24, c[0x0][0x380] ;  /* 0x0000e000ff187b82 */ /* 0x000e680000000a00 */
[----:B------:R-:W-:-:S04]  /*0620*/  LOP3.LUT R4, R4, 0x40, RZ, 0xc0, !PT ;  /* 0x0000004004047812 */ /* 0x000fc800078ec0ff */
[----:B0-----:R-:W-:-:S05]  /*0630*/  IADD3 R26, P0, PT, R4, UR6, RZ ;  /* 0x00000006041a7c10 */ /* 0x001fca000ff1e0ff */
[----:B------:R-:W-:-:S05]  /*0640*/  IMAD.X R27, RZ, RZ, UR7, P0 ;  /* 0x00000007ff1b7e24 */ /* 0x000fca00080e06ff */
[----:B------:R-:W2:Y:S04]  /*0650*/  LDG.E.128.CONSTANT R4, desc[UR4][R26.64] ;  /* 0x000000041a047981 */ /* 0x000ea8000c1e9d00 */
[----:B------:R-:W3:Y:S04]  /*0660*/  LDG.E.128.CONSTANT R12, desc[UR4][R26.64+0x10] ;  /* 0x000010041a0c7981 */ /* 0x000ee8000c1e9d00 */
[----:B------:R-:W4:Y:S01]  /*0670*/  LDG.E.128.CONSTANT R20, desc[UR4][R26.64+0x20] ;  /* 0x000020041a147981 */ /* 0x000f22000c1e9d00 */
[----:B------:R-:W-:Y:S01]  /*0680*/  LOP3.LUT R8, R0, 0x1, RZ, 0xc0, !PT ;  /* 0x0000000100087812 */ /* 0x000fe200078ec0ff */
[----:B------:R-:W-:Y:S01]  /*0690*/  IMAD.MOV.U32 R9, RZ, RZ, 0x3da8ff83 ;  /* 0x3da8ff83ff097424 */ /* 0x000fe200078e00ff */
[----:B------:R-:W-:Y:S01]  /*06a0*/  DMUL R18, R2, R2 ;  /* 0x0000000202127228 */ /* 0x000fe20000000000 */
[----:B-1----:R-:W-:Y:S01]  /*06b0*/  IMAD.WIDE R24, R10, 0x10, R24 ;  /* 0x000000100a187825 */ /* 0x002fe200078e0218 */
[----:B------:R-:W-:-:S03]  /*06c0*/  ISETP.NE.U32.AND P0, PT, R8, 0x1, PT ;  /* 0x000000010800780c */ /* 0x000fc60003f05070 */
[----:B------:R-:W-:Y:S01]  /*06d0*/  IMAD.MOV.U32 R8, RZ, RZ, 0x20fd8164 ;  /* 0x20fd8164ff087424 */ /* 0x000fe200078e00ff */
[----:B------:R-:W-:-:S04]  /*06e0*/  FSEL R9, -R9, 0.11223486810922622681, !P0 ;  /* 0x3de5db6509097808 */ /* 0x000fc80004000100 */
[----:B------:R-:W-:-:S06]  /*06f0*/  FSEL R8, R8, -8.06006814911005101289e+34, !P0 ;  /* 0xf9785eba08087808 */ /* 0x000fcc0004000000 */
[C---:B--2---:R-:W-:Y:S01]  /*0700*/  DFMA R4, R18.reuse, R8, R4 ;  /* 0x000000081204722b */ /* 0x044fe20000000004 */
[----:B------:R-:W2:Y:S07]  /*0710*/  LDG.E.128 R8, desc[UR4][R24.64] ;  /* 0x0000000418087981 */ /* 0x000eae000c1e1d00 */
[----:B------:R-:W-:-:S08]  /*0720*/  DFMA R4, R18, R4, R6 ;  /* 0x000000041204722b */ /* 0x000fd00000000006 */
[----:B---3--:R-:W-:-:S08]  /*0730*/  DFMA R4, R18, R4, R12 ;  /* 0x000000041204722b */ /* 0x008fd0000000000c */
[----:B------:R-:W-:-:S08]  /*0740*/  DFMA R4, R18, R4, R14 ;  /* 0x000000041204722b */ /* 0x000fd0000000000e */
[----:B----4-:R-:W-:-:S08]  /*0750*/  DFMA R4, R18, R4, R20 ;  /* 0x000000041204722b */ /* 0x010fd00000000014 */
[----:B------:R-:W-:-:S08]  /*0760*/  DFMA R4, R18, R4, R22 ;  /* 0x000000041204722b */ /* 0x000fd00000000016 */
[----:B------:R-:W-:Y:S02]  /*0770*/  DFMA R2, R4, R2, R2 ;  /* 0x000000020402722b */ /* 0x000fe40000000002 */
[----:B------:R-:W-:-:S10]  /*0780*/  DFMA R4, R18, R4, 1 ;  /* 0x3ff000001204742b */ /* 0x000fd40000000004 */
[----:B------:R-:W-:Y:S02]  /*0790*/  FSEL R4, R4, R2, !P0 ;  /* 0x0000000204047208 */ /* 0x000fe40004000000 */
[----:B------:R-:W-:Y:S02]  /*07a0*/  FSEL R5, R5, R3, !P0 ;  /* 0x0000000305057208 */ /* 0x000fe40004000000 */
[----:B------:R-:W-:-:S04]  /*07b0*/  LOP3.LUT P0, RZ, R0, 0x2, RZ, 0xc0, !PT ;  /* 0x0000000200ff7812 */ /* 0x000fc8000780c0ff */
[----:B------:R-:W-:-:S10]  /*07c0*/  DADD R2, RZ, -R4 ;  /* 0x00000000ff027229 */ /* 0x000fd40000000804 */
[----:B------:R-:W-:Y:S02]  /*07d0*/  FSEL R2, R4, R2, !P0 ;  /* 0x0000000204027208 */ /* 0x000fe40004000000 */
[----:B------:R-:W-:-:S06]  /*07e0*/  FSEL R3, R5, R3, !P0 ;  /* 0x0000000305037208 */ /* 0x000fcc0004000000 */
[C---:B--2---:R-:W-:Y:S02]  /*07f0*/  DMUL R4, R2.reuse, R10 ;  /* 0x0000000a02047228 */ /* 0x044fe40000000000 */
[----:B------:R-:W-:-:S06]  /*0800*/  DMUL R6, R2, R8 ;  /* 0x0000000802067228 */ /* 0x000fcc0000000000 */
[C---:B------:R-:W-:Y:S02]  /*0810*/  DFMA R4, R16.reuse, R8, -R4 ;  /* 0x000000081004722b */ /* 0x040fe40000000804 */
[----:B------:R-:W-:-:S07]  /*0820*/  DFMA R6, R16, R10, R6 ;  /* 0x0000000a1006722b */ /* 0x000fce0000000006 */
[----:B------:R-:W-:Y:S01]  /*0830*/  STG.E.128 desc[UR4][R24.64], R4 ;  /* 0x0000000418007986 */ /* 0x000fe2000c101d04 */
[----:B------:R-:W-:Y:S05]  /*0840*/  EXIT ;  /* 0x000000000000794d */ /* 0x000fea0003800000 */
        .type           $phase_kernel$__internal_trig_reduction_slowpathd,@function
        .size           $phase_kernel$__internal_trig_reduction_slowpathd,(.L_x_8 - $phase_kernel$__internal_trig_reduction_slowpathd)
$phase_kernel$__internal_trig_reduction_slowpathd:
[----:B------:R-:W-:Y:S01]  /*0850*/  SHF.R.U32.HI R6, RZ, 0x14, R14 ;  /* 0x00000014ff067819 */ /* 0x000fe2000001160e */
[----:B------:R-:W-:Y:S02]  /*0860*/  IMAD.MOV.U32 R8, RZ, RZ, R12 ;  /* 0x000000ffff087224 */ /* 0x000fe400078e000c */
[----:B------:R-:W-:Y:S01]  /*0870*/  IMAD.MOV.U32 R9, RZ, RZ, R14 ;  /* 0x000000ffff097224 */ /* 0x000fe200078e000e */
[----:B------:R-:W-:Y:S01]  /*0880*/  LOP3.LUT R0, R6, 0x7ff, RZ, 0xc0, !PT ;  /* 0x000007ff06007812 */ /* 0x000fe200078ec0ff */
[----:B------:R-:W-:-:S03]  /*0890*/  IMAD.MOV.U32 R4, RZ, RZ, RZ ;  /* 0x000000ffff047224 */ /* 0x000fc600078e00ff */
[----:B------:R-:W-:-:S13]  /*08a0*/  ISETP.NE.AND P0, PT, R0, 0x7ff, PT ;  /* 0x000007ff0000780c */ /* 0x000fda0003f05270 */
[----:B------:R-:W-:Y:S05]  /*08b0*/  @!P0 BRA `(.L_x_3) ;  /* 0x00000008002c8947 */ /* 0x000fea0003800000 */
[----:B------:R-:W-:Y:S01]  /*08c0*/  VIADD R2, R0, 0xfffffc00 ;  /* 0xfffffc0000027836 */ /* 0x000fe20000000000 */
[----:B------:R-:W-:-:S04]  /*08d0*/  CS2R R20, SRZ ;  /* 0x0000000000147805 */ /* 0x000fc8000001ff00 */
[----:B------:R-:W-:Y:S02]  /*08e0*/  SHF.R.U32.HI R0, RZ, 0x6, R2 ;  /* 0x00000006ff007819 */ /* 0x000fe40000011602 */
[----:B------:R-:W-:Y:S02]  /*08f0*/  ISETP.GE.U32.AND P0, PT, R2, 0x80, PT ;  /* 0x000000800200780c */ /* 0x000fe40003f06070 */
[C---:B------:R-:W-:Y:S02]  /*0900*/  IADD3 R7, PT, PT, -R0.reuse, 0x13, RZ ;  /* 0x0000001300077810 */ /* 0x040fe40007ffe1ff */
[----:B------:R-:W-:Y:S02]  /*0910*/  IADD3 R15, PT, PT, -R0, 0xf, RZ ;  /* 0x0000000f000f7810 */ /* 0x000fe40007ffe1ff */
[----:B------:R-:W-:-:S04]  /*0920*/  SEL R7, R7, 0x12, P0 ;  /* 0x0000001207077807 */ /* 0x000fc80000000000 */
[----:B------:R-:W-:-:S13]  /*0930*/  ISETP.GE.AND P0, PT, R15, R7, PT ;  /* 0x000000070f00720c */ /* 0x000fda0003f06270 */
[----:B------:R-:W-:Y:S05]  /*0940*/  @P0 BRA `(.L_x_4) ;  /* 0x00000000008c0947 */ /* 0x000fea0003800000 */
[----:B------:R-:W0:Y:S01]  /*0950*/  LDC.64 R2, c[0x4][RZ] ;  /* 0x01000000ff027b82 */ /* 0x000e220000000a00 */
[C---:B------:R-:W-:Y:S01]  /*0960*/  SHF.L.U64.HI R11, R8.reuse, 0xb, R9 ;  /* 0x0000000b080b7819 */ /* 0x040fe20000010209 */
[----:B------:R-:W-:Y:S01]  /*0970*/  IMAD.SHL.U32 R9, R8, 0x800, RZ ;  /* 0x0000080008097824 */ /* 0x000fe200078e00ff */
[----:B------:R-:W-:Y:S01]  /*0980*/  IADD3 R13, PT, PT, RZ, -R0, -R7 ;  /* 0x80000000ff0d7210 */ /* 0x000fe20007ffe807 */
[----:B------:R-:W-:Y:S01]  /*0990*/  IMAD.MOV.U32 R8, RZ, RZ, RZ ;  /* 0x000000ffff087224 */ /* 0x000fe200078e00ff */
[----:B------:R-:W-:Y:S02]  /*09a0*/  CS2R R20, SRZ ;  /* 0x0000000000147805 */ /* 0x000fe4000001ff00 */
[----:B------:R-:W-:Y:S01]  /*09b0*/  LOP3.LUT R11, R11, 0x80000000, RZ, 0xfc, !PT ;  /* 0x800000000b0b7812 */ /* 0x000fe200078efcff */
[----:B------:R-:W1:Y:S01]  /*09c0*/  LDCU.64 UR6, c[0x0][0x358] ;  /* 0x00006b00ff0677ac */ /* 0x000e620008000a00 */
[----:B------:R-:W-:-:S05]  /*09d0*/  NOP ;  /* 0x0000000000007918 */ /* 0x000fca0000000000 */
.L_x_5:
[----:B0-----:R-:W-:-:S06]  /*09e0*/  IMAD.WIDE R4, R15, 0x8, R2 ;  /* 0x000000080f047825 */ /* 0x001fcc00078e0202 */
[----:B-1----:R-:W2:Y:S01]  /*09f0*/  LDG.E.64.CONSTANT R4, desc[UR6][R4.64] ;  /* 0x0000000604047981 */ /* 0x002ea2000c1e9b00 */
[----:B------:R-:W-:Y:S02]  /*0a00*/  VIADD R13, R13, 0x1 ;  /* 0x000000010d0d7836 */ /* 0x000fe40000000000 */
[----:B------:R-:W-:Y:S02]  /*0a10*/  VIADD R15, R15, 0x1 ;  /* 0x000000010f0f7836 */ /* 0x000fe40000000000 */
[----:B--2---:R-:W-:-:S04]  /*0a20*/  IMAD.WIDE.U32 R20, P2, R4, R9, R20 ;  /* 0x0000000904147225 */ /* 0x004fc80007840014 */
[----:B------:R-:W-:Y:S02]  /*0a30*/  IMAD R19, R4, R11, RZ ;  /* 0x0000000b04137224 */ /* 0x000fe400078e02ff */
[CC--:B------:R-:W-:Y:S02]  /*0a40*/  IMAD R22, R5.reuse, R9.reuse, RZ ;  /* 0x0000000905167224 */ /* 0x0c0fe400078e02ff */
[----:B------:R-:W-:Y:S01]  /*0a50*/  IMAD.HI.U32 R23, R5, R9, RZ ;  /* 0x0000000905177227 */ /* 0x000fe200078e00ff */
[----:B------:R-:W-:-:S03]  /*0a60*/  IADD3 R21, P0, PT, R19, R21, RZ ;  /* 0x0000001513157210 */ /* 0x000fc60007f1e0ff */
[----:B------:R-:W-:Y:S01]  /*0a70*/  IMAD R19, R8, 0x8, R1 ;  /* 0x0000000808137824 */ /* 0x000fe200078e0201 */
[----:B------:R-:W-:Y:S01]  /*0a80*/  IADD3 R21, P1, PT, R22, R21, RZ ;  /* 0x0000001516157210 */ /* 0x000fe20007f3e0ff */
[----:B------:R-:W-:-:S04]  /*0a90*/  IMAD.HI.U32 R22, R4, R11, RZ ;  /* 0x0000000b04167227 */ /* 0x000fc800078e00ff */
[----:B------:R-:W-:Y:S01]  /*0aa0*/  IMAD.X R4, RZ, RZ, R22, P2 ;  /* 0x000000ffff047224 */ /* 0x000fe200010e0616 */
[----:B------:R0:W-:Y:S01]  /*0ab0*/  STL.64 [R19], R20 ;  /* 0x0000001413007387 */ /* 0x0001e20000100a00 */
[----:B------:R-:W-:-:S03]  /*0ac0*/  IMAD.HI.U32 R22, R5, R11, RZ ;  /* 0x0000000b05167227 */ /* 0x000fc600078e00ff */
[----:B------:R-:W-:Y:S01]  /*0ad0*/  IADD3.X R4, P0, PT, R23, R4, RZ, P0, !PT ;  /* 0x0000000417047210 */ /* 0x000fe2000071e4ff */
[----:B------:R-:W-:Y:S02]  /*0ae0*/  IMAD R5, R5, R11, RZ ;  /* 0x0000000b05057224 */ /* 0x000fe400078e02ff */
[----:B------:R-:W-:-:S03]  /*0af0*/  VIADD R8, R8, 0x1 ;  /* 0x0000000108087836 */ /* 0x000fc60000000000 */
[----:B------:R-:W-:Y:S01]  /*0b00*/  IADD3.X R5, P1, PT, R5, R4, RZ, P1, !PT ;  /* 0x0000000405057210 */ /* 0x000fe20000f3e4ff */
[----:B------:R-:W-:Y:S01]  /*0b10*/  IMAD.X R4, RZ, RZ, R22, P0 ;  /* 0x000000ffff047224 */ /* 0x000fe200000e0616 */
[----:B------:R-:W-:-:S03]  /*0b20*/  ISETP.NE.AND P0, PT, R13, -0xf, PT ;  /* 0xfffffff10d00780c */ /* 0x000fc60003f05270 */
[----:B------:R-:W-:Y:S02]  /*0b30*/  IMAD.X R4, RZ, RZ, R4, P1 ;  /* 0x000000ffff047224 */ /* 0x000fe400008e0604 */
[----:B0-----:R-:W-:Y:S02]  /*0b40*/  IMAD.MOV.U32 R20, RZ, RZ, R5 ;  /* 0x000000ffff147224 */ /* 0x001fe400078e0005 */
[----:B------:R-:W-:-:S06]  /*0b50*/  IMAD.MOV.U32 R21, RZ, RZ, R4 ;  /* 0x000000ffff157224 */ /* 0x000fcc00078e0004 */
[----:B------:R-:W-:Y:S05]  /*0b60*/  @P0 BRA `(.L_x_5) ;  /* 0xfffffffc009c0947 */ /* 0x000fea000383ffff */
[----:B------:R-:W-:-:S07]  /*0b70*/  IMAD.MOV.U32 R15, RZ, RZ, R7 ;  /* 0x000000ffff0f7224 */ /* 0x000fce00078e0007 */
.L_x_4:
[----:B------:R-:W-:Y:S01]  /*0b80*/  LOP3.LUT P0, R19, R6, 0x3f, RZ, 0xc0, !PT ;  /* 0x0000003f06137812 */ /* 0x000fe2000780c0ff */
[----:B------:R-:W-:-:S04]  /*0b90*/  IMAD.IADD R0, R0, 0x1, R15 ;  /* 0x0000000100007824 */ /* 0x000fc800078e020f */
[----:B------:R-:W-:-:S05]  /*0ba0*/  IMAD.U32 R23, R0, 0x8, R1 ;  /* 0x0000000800177824 */ /* 0x000fca00078e0001 */
[----:B------:R0:W-:Y:S04]  /*0bb0*/  STL.64 [R23+-0x78], R20 ;  /* 0xffff881417007387 */ /* 0x0001e80000100a00 */
[----:B------:R-:W2:Y:S04]  /*0bc0*/  @P0 LDL.64 R8, [R1+0x8] ;  /* 0x0000080001080983 */ /* 0x000ea80000100a00 */
[----:B------:R-:W3:Y:S04]  /*0bd0*/  LDL.64 R2, [R1+0x10] ;  /* 0x0000100001027983 */ /* 0x000ee80000100a00 */
[----:B------:R-:W4:Y:S01]  /*0be0*/  LDL.64 R4, [R1+0x18] ;  /* 0x0000180001047983 */ /* 0x000f220000100a00 */
[----:B------:R-:W-:-:S02]  /*0bf0*/  @P0 LOP3.LUT R0, R6, 0x3f, RZ, 0xc, !PT ;  /* 0x0000003f06000812 */ /* 0x000fc400078e0cff */
[--C-:B--2---:R-:W-:Y:S02]  /*0c00*/  @P0 SHF.R.U64 R7, R8, 0x1, R9.reuse ;  /* 0x0000000108070819 */ /* 0x104fe40000001209 */
[----:B------:R-:W-:Y:S02]  /*0c10*/  @P0 SHF.R.U32.HI R9, RZ, 0x1, R9 ;  /* 0x00000001ff090819 */ /* 0x000fe40000011609 */
[C---:B---3--:R-:W-:Y:S02]  /*0c20*/  @P0 SHF.L.U32 R11, R2.reuse, R19, RZ ;  /* 0x00000013020b0219 */ /* 0x048fe400000006ff */
[----:B------:R-:W-:Y:S02]  /*0c30*/  @P0 SHF.R.U64 R6, R7, R0, R9 ;  /* 0x0000000007060219 */ /* 0x000fe40000001209 */
[--C-:B------:R-:W-:Y:S02]  /*0c40*/  @P0 SHF.R.U32.HI R15, RZ, 0x1, R3.reuse ;  /* 0x00000001ff0f0819 */ /* 0x100fe40000011603 */
[----:B------:R-:W-:-:S02]  /*0c50*/  @P0 SHF.R.U64 R13, R2, 0x1, R3 ;  /* 0x00000001020d0819 */ /* 0x000fc40000001203 */
[-C--:B------:R-:W-:Y:S02]  /*0c60*/  @P0 SHF.L.U64.HI R8, R2, R19.reuse, R3 ;  /* 0x0000001302080219 */ /* 0x080fe40000010203 */
[----:B------:R-:W-:Y:S02]  /*0c70*/  @P0 SHF.R.U32.HI R7, RZ, R0, R9 ;  /* 0x00000000ff070219 */ /* 0x000fe40000011609 */
[----:B------:R-:W-:Y:S02]  /*0c80*/  @P0 LOP3.LUT R2, R11, R6, RZ, 0xfc, !PT ;  /* 0x000000060b020212 */ /* 0x000fe400078efcff */
[----:B----4-:R-:W-:Y:S02]  /*0c90*/  @P0 SHF.L.U32 R9, R4, R19, RZ ;  /* 0x0000001304090219 */ /* 0x010fe400000006ff */
[----:B0-----:R-:W-:Y:S02]  /*0ca0*/  @P0 SHF.R.U64 R20, R13, R0, R15 ;  /* 0x000000000d140219 */ /* 0x001fe4000000120f */
[----:B------:R-:W-:Y:S01]  /*0cb0*/  @P0 LOP3.LUT R3, R8, R7, RZ, 0xfc, !PT ;  /* 0x0000000708030212 */ /* 0x000fe200078efcff */
[----:B------:R-:W-:Y:S01]  /*0cc0*/  IMAD.SHL.U32 R8, R2, 0x4, RZ ;  /* 0x0000000402087824 */ /* 0x000fe200078e00ff */
[----:B------:R-:W-:-:S02]  /*0cd0*/  @P0 SHF.L.U64.HI R19, R4, R19, R5 ;  /* 0x0000001304130219 */ /* 0x000fc40000010205 */
[----:B------:R-:W-:Y:S02]  /*0ce0*/  @P0 LOP3.LUT R4, R9, R20, RZ, 0xfc, !PT ;  /* 0x0000001409040212 */ /* 0x000fe400078efcff */
[----:B------:R-:W-:Y:S02]  /*0cf0*/  @P0 SHF.R.U32.HI R0, RZ, R0, R15 ;  /* 0x00000000ff000219 */ /* 0x000fe4000001160f */
[----:B------:R-:W-:Y:S02]  /*0d00*/  SHF.L.U64.HI R9, R2, 0x2, R3 ;  /* 0x0000000202097819 */ /* 0x000fe40000010203 */
[----:B------:R-:W-:Y:S02]  /*0d10*/  @P0 LOP3.LUT R5, R19, R0, RZ, 0xfc, !PT ;  /* 0x0000000013050212 */ /* 0x000fe400078efcff */
[----:B------:R-:W-:Y:S02]  /*0d20*/  SHF.L.W.U32.HI R3, R3, 0x2, R4 ;  /* 0x0000000203037819 */ /* 0x000fe40000010e04 */
[----:B------:R-:W-:-:S02]  /*0d30*/  IADD3 RZ, P0, PT, RZ, -R8, RZ ;  /* 0x80000008ffff7210 */ /* 0x000fc40007f1e0ff */
[----:B------:R-:W-:Y:S02]  /*0d40*/  LOP3.LUT R0, RZ, R9, RZ, 0x33, !PT ;  /* 0x00000009ff007212 */ /* 0x000fe400078e33ff */
[----:B------:R-:W-:Y:S02]  /*0d50*/  SHF.L.W.U32.HI R4, R4, 0x2, R5 ;  /* 0x0000000204047819 */ /* 0x000fe40000010e05 */
[----:B------:R-:W-:Y:S02]  /*0d60*/  LOP3.LUT R2, RZ, R3, RZ, 0x33, !PT ;  /* 0x00000003ff027212 */ /* 0x000fe400078e33ff */
[----:B------:R-:W-:Y:S02]  /*0d70*/  IADD3.X R6, P0, PT, RZ, R0, RZ, P0, !PT ;  /* 0x00000000ff067210 */ /* 0x000fe4000071e4ff */
[----:B------:R-:W-:Y:S02]  /*0d80*/  LOP3.LUT R7, RZ, R4, RZ, 0x33, !PT ;  /* 0x00000004ff077212 */ /* 0x000fe400078e33ff */
[----:B------:R-:W-:-:S02]  /*0d90*/  IADD3.X R0, P1, PT, RZ, R2, RZ, P0, !PT ;  /* 0x00000002ff007210 */ /* 0x000fc4000073e4ff */
[----:B------:R-:W-:-:S03]  /*0da0*/  ISETP.GT.U32.AND P2, PT, R3, -0x1, PT ;  /* 0xffffffff0300780c */ /* 0x000fc60003f44070 */
[----:B------:R-:W-:Y:S01]  /*0db0*/  IMAD.X R7, RZ, RZ, R7, P1 ;  /* 0x000000ffff077224 */ /* 0x000fe200008e0607 */
[----:B------:R-:W-:-:S04]  /*0dc0*/  ISETP.GT.AND.EX P0, PT, R4, -0x1, PT, P2 ;  /* 0xffffffff0400780c */ /* 0x000fc80003f04320 */
[----:B------:R-:W-:Y:S02]  /*0dd0*/  SEL R2, R4, R7, P0 ;  /* 0x0000000704027207 */ /* 0x000fe40000000000 */
[----:B------:R-:W-:Y:S02]  /*0de0*/  SEL R13, R3, R0, P0 ;  /* 0x00000000030d7207 */ /* 0x000fe40000000000 */
[----:B------:R-:W-:Y:S02]  /*0df0*/  ISETP.NE.U32.AND P1, PT, R2, RZ, PT ;  /* 0x000000ff0200720c */ /* 0x000fe40003f25070 */
[----:B------:R-:W-:Y:S02]  /*0e00*/  SEL R9, R9, R6, P0 ;  /* 0x0000000609097207 */ /* 0x000fe40000000000 */
[----:B------:R-:W-:Y:S01]  /*0e10*/  SEL R3, R13, R2, !P1 ;  /* 0x000000020d037207 */ /* 0x000fe20004800000 */
[----:B------:R-:W-:-:S05]  /*0e20*/  @!P0 IMAD.MOV R8, RZ, RZ, -R8 ;  /* 0x000000ffff088224 */ /* 0x000fca00078e0a08 */
[----:B------:R-:W0:Y:S02]  /*0e30*/  FLO.U32 R3, R3 ;  /* 0x0000000300037300 */ /* 0x000e2400000e0000 */
[C---:B0-----:R-:W-:Y:S02]  /*0e40*/  IADD3 R7, PT, PT, -R3.reuse, 0x1f, RZ ;  /* 0x0000001f03077810 */ /* 0x041fe40007ffe1ff */
[----:B------:R-:W-:-:S03]  /*0e50*/  IADD3 R0, PT, PT, -R3, 0x3f, RZ ;  /* 0x0000003f03007810 */ /* 0x000fc60007ffe1ff */
[----:B------:R-:W-:-:S05]  /*0e60*/  @P1 IMAD.MOV R0, RZ, RZ, R7 ;  /* 0x000000ffff001224 */ /* 0x000fca00078e0207 */
[----:B------:R-:W-:-:S13]  /*0e70*/  ISETP.NE.AND P1, PT, R0, RZ, PT ;  /* 0x000000ff0000720c */ /* 0x000fda0003f25270 */
[----:B------:R-:W-:Y:S05]  /*0e80*/  @!P1 BRA `(.L_x_6) ;  /* 0x0000000000289947 */ /* 0x000fea0003800000 */
[--C-:B------:R-:W-:Y:S02]  /*0e90*/  SHF.R.U64 R7, R8, 0x1, R9.reuse ;  /* 0x0000000108077819 */ /* 0x100fe40000001209 */
[C---:B------:R-:W-:Y:S02]  /*0ea0*/  LOP3.LUT R3, R0.reuse, 0x3f, RZ, 0xc0, !PT ;  /* 0x0000003f00037812 */ /* 0x040fe400078ec0ff */
[----:B------:R-:W-:Y:S02]  /*0eb0*/  SHF.R.U32.HI R9, RZ, 0x1, R9 ;  /* 0x00000001ff097819 */ /* 0x000fe40000011609 */
[----:B------:R-:W-:Y:S02]  /*0ec0*/  LOP3.LUT R6, R0, 0x3f, RZ, 0xc, !PT ;  /* 0x0000003f00067812 */ /* 0x000fe400078e0cff */
[CC--:B------:R-:W-:Y:S02]  /*0ed0*/  SHF.L.U64.HI R11, R13.reuse, R3.reuse, R2 ;  /* 0x000000030d0b7219 */ /* 0x0c0fe40000010202 */
[----:B------:R-:W-:-:S02]  /*0ee0*/  SHF.L.U32 R3, R13, R3, RZ ;  /* 0x000000030d037219 */ /* 0x000fc400000006ff */
[-CC-:B------:R-:W-:Y:S02]  /*0ef0*/  SHF.R.U64 R2, R7, R6.reuse, R9.reuse ;  /* 0x0000000607027219 */ /* 0x180fe40000001209 */
[----:B------:R-:W-:Y:S02]  /*0f00*/  SHF.R.U32.HI R6, RZ, R6, R9 ;  /* 0x00000006ff067219 */ /* 0x000fe40000011609 */
[----:B------:R-:W-:Y:S02]  /*0f10*/  LOP3.LUT R13, R3, R2, RZ, 0xfc, !PT ;  /* 0x00000002030d7212 */ /* 0x000fe400078efcff */
[----:B------:R-:W-:-:S07]  /*0f20*/  LOP3.LUT R2, R11, R6, RZ, 0xfc, !PT ;  /* 0x000000060b027212 */ /* 0x000fce00078efcff */
.L_x_6:
[----:B------:R-:W-:Y:S01]  /*0f30*/  IMAD.WIDE.U32 R8, R13, 0x2168c235, RZ ;  /* 0x2168c2350d087825 */ /* 0x000fe200078e00ff */
[----:B------:R-:W-:-:S03]  /*0f40*/  SHF.R.U32.HI R5, RZ, 0x1e, R5 ;  /* 0x0000001eff057819 */ /* 0x000fc60000011605 */
[----:B------:R-:W-:Y:S01]  /*0f50*/  IMAD.MOV.U32 R6, RZ, RZ, R9 ;  /* 0x000000ffff067224 */ /* 0x000fe200078e0009 */
[----:B------:R-:W-:Y:S01]  /*0f60*/  IADD3 RZ, P1, PT, R8, R8, RZ ;  /* 0x0000000808ff7210 */ /* 0x000fe20007f3e0ff */
[----:B------:R-:W-:Y:S01]  /*0f70*/  IMAD.MOV.U32 R7, RZ, RZ, RZ ;  /* 0x000000ffff077224 */ /* 0x000fe200078e00ff */
[----:B------:R-:W-:Y:S01]  /*0f80*/  LEA.HI R4, R4, R5, RZ, 0x1 ;  /* 0x0000000504047211 */ /* 0x000fe200078f08ff */
[----:B------:R-:W-:-:S04]  /*0f90*/  IMAD.HI.U32 R3, R2, -0x36f0255e, RZ ;  /* 0xc90fdaa202037827 */ /* 0x000fc800078e00ff */
[----:B------:R-:W-:-:S04]  /*0fa0*/  IMAD.WIDE.U32 R6, R13, -0x36f0255e, R6 ;  /* 0xc90fdaa20d067825 */ /* 0x000fc800078e0006 */
[C---:B------:R-:W-:Y:S02]  /*0fb0*/  IMAD R9, R2.reuse, -0x36f0255e, RZ ;  /* 0xc90fdaa202097824 */ /* 0x040fe400078e02ff */
[----:B------:R-:W-:-:S04]  /*0fc0*/  IMAD.WIDE.U32 R6, P2, R2, 0x2168c235, R6 ;  /* 0x2168c23502067825 */ /* 0x000fc80007840006 */
[----:B------:R-:W-:Y:S01]  /*0fd0*/  IMAD.X R2, RZ, RZ, R3, P2 ;  /* 0x000000ffff027224 */ /* 0x000fe200010e0603 */
[----:B------:R-:W-:Y:S02]  /*0fe0*/  IADD3 R3, P2, PT, R9, R7, RZ ;  /* 0x0000000709037210 */ /* 0x000fe40007f5e0ff */
[----:B------:R-:W-:Y:S02]  /*0ff0*/  IADD3.X RZ, P1, PT, R6, R6, RZ, P1, !PT ;  /* 0x0000000606ff7210 */ /* 0x000fe40000f3e4ff */
[C---:B------:R-:W-:Y:S01]  /*1000*/  ISETP.GT.U32.AND P3, PT, R3.reuse, RZ, PT ;  /* 0x000000ff0300720c */ /* 0x040fe20003f64070 */
[----:B------:R-:W-:Y:S01]  /*1010*/  IMAD.X R2, RZ, RZ, R2, P2 ;  /* 0x000000ffff027224 */ /* 0x000fe200010e0602 */
[----:B------:R-:W-:-:S04]  /*1020*/  IADD3.X R6, P2, PT, R3, R3, RZ, P1, !PT ;  /* 0x0000000303067210 */ /* 0x000fc80000f5e4ff */
[C---:B------:R-:W-:Y:S01]  /*1030*/  ISETP.GT.AND.EX P1, PT, R2.reuse, RZ, PT, P3 ;  /* 0x000000ff0200720c */ /* 0x040fe20003f24330 */
[----:B------:R-:W-:-:S03]  /*1040*/  IMAD.X R7, R2, 0x1, R2, P2 ;  /* 0x0000000102077824 */ /* 0x000fc600010e0602 */
[----:B------:R-:W-:Y:S02]  /*1050*/  SEL R3, R6, R3, P1 ;  /* 0x0000000306037207 */ /* 0x000fe40000800000 */
[----:B------:R-:W-:Y:S02]  /*1060*/  SEL R6, R7, R2, P1 ;  /* 0x0000000207067207 */ /* 0x000fe40000800000 */
[----:B------:R-:W-:Y:S02]  /*1070*/  IADD3 R3, P2, PT, R3, 0x1, RZ ;  /* 0x0000000103037810 */ /* 0x000fe40007f5e0ff */
[----:B------:R-:W-:Y:S02]  /*1080*/  SEL R7, RZ, 0xffffffff, !P1 ;  /* 0xffffffffff077807 */ /* 0x000fe40004800000 */
[----:B------:R-:W-:Y:S01]  /*1090*/  LOP3.LUT P1, R2, R14, 0x80000000, RZ, 0xc0, !PT ;  /* 0x800000000e027812 */ /* 0x000fe2000782c0ff */
[----:B------:R-:W-:Y:S02]  /*10a0*/  IMAD.X R6, RZ, RZ, R6, P2 ;  /* 0x000000ffff067224 */ /* 0x000fe400010e0606 */
[----:B------:R-:W-:Y:S01]  /*10b0*/  IMAD.IADD R7, R7, 0x1, -R0 ;  /* 0x0000000107077824 */ /* 0x000fe200078e0a00 */
[----:B------:R-:W-:-:S02]  /*10c0*/  @!P0 LOP3.LUT R2, R2, 0x80000000, RZ, 0x3c, !PT ;  /* 0x8000000002028812 */ /* 0x000fc400078e3cff */
[----:B------:R-:W-:-:S04]  /*10d0*/  SHF.R.U64 R3, R3, 0xa, R6 ;  /* 0x0000000a03037819 */ /* 0x000fc80000001206 */
[----:B------:R-:W-:-:S03]  /*10e0*/  IADD3 R3, P2, PT, R3, 0x1, RZ ;  /* 0x0000000103037810 */ /* 0x000fc60007f5e0ff */
[----:B------:R-:W-:Y:S01]  /*10f0*/  @P1 IMAD.MOV R4, RZ, RZ, -R4 ;  /* 0x000000ffff041224 */ /* 0x000fe200078e0a04 */
[----:B------:R-:W-:-:S04]  /*1100*/  LEA.HI.X R6, R6, RZ, RZ, 0x16, P2 ;  /* 0x000000ff06067211 */ /* 0x000fc800010fb4ff */
[--C-:B------:R-:W-:Y:S01]  /*1110*/  SHF.R.U64 R0, R3, 0x1, R6.reuse ;  /* 0x0000000103007819 */ /* 0x100fe20000001206 */
[----:B------:R-:W-:Y:S01]  /*1120*/  IMAD.SHL.U32 R3, R7, 0x100000, RZ ;  /* 0x0010000007037824 */ /* 0x000fe200078e00ff */
[----:B------:R-:W-:Y:S02]  /*1130*/  SHF.R.U32.HI R6, RZ, 0x1, R6 ;  /* 0x00000001ff067819 */ /* 0x000fe40000011606 */
[----:B------:R-:W-:-:S04]  /*1140*/  IADD3 R8, P2, P3, RZ, RZ, R0 ;  /* 0x000000ffff087210 */ /* 0x000fc80007b5e000 */
[----:B------:R-:W-:-:S04]  /*1150*/  IADD3.X R3, PT, PT, R3, 0x3fe00000, R6, P2, P3 ;  /* 0x3fe0000003037810 */ /* 0x000fc800017e6406 */
[----:B------:R-:W-:-:S07]  /*1160*/  LOP3.LUT R9, R3, R2, RZ, 0xfc, !PT ;  /* 0x0000000203097212 */ /* 0x000fce00078efcff */
.L_x_3:
[----:B------:R-:W-:Y:S02]  /*1170*/  IMAD.MOV.U32 R19, RZ, RZ, 0x0 ;  /* 0x00000000ff137424 */ /* 0x000fe400078e00ff */
[----:B------:R-:W-:Y:S02]  /*1180*/  IMAD.MOV.U32 R0, RZ, RZ, R4 ;  /* 0x000000ffff007224 */ /* 0x000fe400078e0004 */
[----:B------:R-:W-:Y:S02]  /*1190*/  IMAD.MOV.U32 R2, RZ, RZ, R8 ;  /* 0x000000ffff027224 */ /* 0x000fe400078e0008 */
[----:B------:R-:W-:Y:S01]  /*11a0*/  IMAD.MOV.U32 R3, RZ, RZ, R9 ;  /* 0x000000ffff037224 */ /* 0x000fe200078e0009 */
[----:B------:R-:W-:Y:S06]  /*11b0*/  RET.REL.NODEC R18 `(phase_kernel) ;  /* 0xffffffec12907950 */ /* 0x000fec0003c3ffff */
.L_x_7:
[----:B------:R-:W-:-:S00]  /*11c0*/  BRA `(.L_x_7) ;  /* 0xfffffffc00fc7947 */ /* 0x000fc0000383ffff */
[----:B------:R-:W-:-:S00]  /*11d0*/  NOP ;  /* 0x0000000000007918 */ /* 0x000fc00000000000 */
        /* <DEDUP_REMOVED lines=10> */
.L_x_8:


//--------------------- .nv.global.init           --------------------------
	.section	.nv.global.init,"aw",@progbits
	.align	16
.nv.global.init:
	.type		__cudart_sin_cos_coeffs,@object
	.size		__cudart_sin_cos_coeffs,(__cudart_i2opi_d - __cudart_sin_cos_coeffs)
__cudart_sin_cos_coeffs:
        /*0000*/ 	.byte	0x46, 0xd2, 0xb0, 0x2c, 0xf1, 0xe5, 0x5a, 0xbe, 0x92, 0xe3, 0xac, 0x69, 0xe3, 0x1d, 0xc7, 0x3e
        /*0010*/ 	.byte	0xa1, 0x62, 0xdb, 0x19, 0xa0, 0x01, 0x2a, 0xbf, 0x18, 0x08, 0x11, 0x11, 0x11, 0x11, 0x81, 0x3f
        /*0020*/ 	.byte	0x54, 0x55, 0x55, 0x55, 0x55, 0x55, 0xc5, 0xbf, 0x00, 0x00, 0x00, 0x00, 0x00, 0x00, 0x00, 0x00
        /*0030*/ 	.byte	0x00, 0x00, 0x00, 0x00, 0x00, 0x00, 0x00, 0x00, 0x64, 0x81, 0xfd, 0x20, 0x83, 0xff, 0xa8, 0xbd
        /*0040*/ 	.byte	0x28, 0x85, 0xef, 0xc1, 0xa7, 0xee, 0x21, 0x3e, 0xd9, 0xe6, 0x06, 0x8e, 0x4f, 0x7e, 0x92, 0xbe
        /*0050*/ 	.byte	0xe9, 0xbc, 0xdd, 0x19, 0xa0, 0x01, 0xfa, 0x3e, 0x47, 0x5d, 0xc1, 0x16, 0x6c, 0xc1, 0x56, 0xbf
        /*0060*/ 	.byte	0x51, 0x55, 0x55, 0x55, 0x55, 0x55, 0xa5, 0x3f, 0x00, 0x00, 0x00, 0x00, 0x00, 0x00, 0xe0, 0xbf
        /*0070*/ 	.byte	0x00, 0x00, 0x00, 0x00, 0x00, 0x00, 0xf0, 0x3f, 0x00, 0x00, 0x00, 0x00, 0x00, 0x00, 0x00, 0x00
	.type		__cudart_i2opi_d,@object
	.size		__cudart_i2opi_d,(.L_0 - __cudart_i2opi_d)
__cudart_i2opi_d:
        /* <DEDUP_REMOVED lines=9> */
.L_0:


//--------------------- .nv.shared.reserved.0     --------------------------
	.section	.nv.shared.reserved.0,"aw",@nobits
	.weak		__nv_reservedSMEM_offset_0_alias
	.size		__nv_reservedSMEM_offset_0_alias, 0, 64
	.other		__nv_reservedSMEM_offset_0_alias,@"STO_CUDA_RESERVED_SHARED STV_DEFAULT"
__nv_reservedSMEM_offset_0_alias:
	.zero		0
	.zero		64


//--------------------- .nv.constant0.phase_kernel --------------------------
	.section	.nv.constant0.phase_kernel,"a",@progbits
	.sectionflags	@""
	.align	4
.nv.constant0.phase_kernel:
	.zero		920


//--------------------- SYMBOLS --------------------------

	.type		.nv.reservedSmem.offset0,@object
	.size		.nv.reservedSmem.offset0,0x4
